//
// Generated by NVIDIA NVVM Compiler
//
// Compiler Build ID: CL-36424714
// Cuda compilation tools, release 13.0, V13.0.88
// Based on NVVM 20.0.0
//

.version 9.0
.target sm_100
.address_size 64

	// .globl	_Z9incrementv
.global .align 4 .u32 counter = 100;

.visible .entry _Z9incrementv()
{
	.reg .b32 	%r<3>;

	ld.global.u32 	%r1, [counter];
	add.s32 	%r2, %r1, 1;
	st.global.u32 	[counter], %r2;
	ret;

}


// ===== COMPILED SASS (sm_100) =====

	.target	sm_100

	.elftype	@"ET_EXEC"


//--------------------- .note.nv.tkinfo           --------------------------
	.section	.note.nv.tkinfo,"",@"SHT_NOTE"
	.sectionflags	@"SHF_NOTE_NV_TKINFO"
	.tkinfo
        /*0018*/ 	.word	0x00000002
        /*0030*/ 	.string	""
        /*0030*/ 	.string	"ptxas"
        /*0030*/ 	.string	"Cuda compilation tools, release 13.0, V13.0.88"
        /*0030*/ 	.string	"Build cuda_13.0.r13.0/compiler.36424714_0"
        /*0030*/ 	.string	"-arch sm_100 -m 64 "



//--------------------- .note.nv.cuinfo           --------------------------
	.section	.note.nv.cuinfo,"",@"SHT_NOTE"
	.sectionflags	@"SHF_NOTE_NV_CUINFO"
        /*0018*/ 	.short	0x0002
        /*001a*/ 	.short	0x0064
        /*001c*/ 	.short	0x0082
	.zero		2


//--------------------- .nv.info                  --------------------------
	.section	.nv.info,"",@"SHT_CUDA_INFO"
	.align	4


	//----- nvinfo : EIATTR_REGCOUNT
	.align		4
        /*0000*/ 	.byte	0x04, 0x2f
        /*0002*/ 	.short	(.L_2 - .L_1)
	.align		4
.L_1:
        /*0004*/ 	.word	index@(_Z9incrementv)
        /*0008*/ 	.word	0x00000008


	//----- nvinfo : EIATTR_FRAME_SIZE
	.align		4
.L_2:
        /*000c*/ 	.byte	0x04, 0x11
        /*000e*/ 	.short	(.L_4 - .L_3)
	.align		4
.L_3:
        /*0010*/ 	.word	index@(_Z9incrementv)
        /*0014*/ 	.word	0x00000000


	//----- nvinfo : EIATTR_MIN_STACK_SIZE
	.align		4
.L_4:
        /*0018*/ 	.byte	0x04, 0x12
        /*001a*/ 	.short	(.L_6 - .L_5)
	.align		4
.L_5:
        /*001c*/ 	.word	index@(_Z9incrementv)
        /*0020*/ 	.word	0x00000000
.L_6:


//--------------------- .nv.compat                --------------------------
	.section	.nv.compat,"",@"SHT_CUDA_COMPAT_INFO"
	.align	4
        /*0000*/ 	.byte	0x02, 0x09, 0x00, 0x00, 0x02, 0x02, 0x01, 0x00, 0x02, 0x05, 0x05, 0x00, 0x03, 0x07, 0x01, 0x01
        /*0010*/ 	.byte	0x02, 0x03, 0x00, 0x00, 0x02, 0x06, 0x01, 0x00, 0x04, 0x0b, 0x08, 0x00, 0x09, 0x00, 0x00, 0x00
        /*0020*/ 	.byte	0x00, 0x00, 0x00, 0x00


//--------------------- .nv.info._Z9incrementv    --------------------------
	.section	.nv.info._Z9incrementv,"",@"SHT_CUDA_INFO"
	.sectionflags	@""
	.align	4


	//----- nvinfo : EIATTR_CUDA_API_VERSION
	.align		4
        /*0000*/ 	.byte	0x04, 0x37
        /*0002*/ 	.short	(.L_8 - .L_7)
.L_7:
        /*0004*/ 	.word	0x00000082


	//----- nvinfo : EIATTR_SPARSE_MMA_MASK
	.align		4
.L_8:
        /*0008*/ 	.byte	0x03, 0x50
        /*000a*/ 	.short	0x0000


	//----- nvinfo : EIATTR_MAXREG_COUNT
	.align		4
        /*000c*/ 	.byte	0x03, 0x1b
        /*000e*/ 	.short	0x00ff


	//----- nvinfo : EIATTR_MERCURY_ISA_VERSION
	.align		4
        /*0010*/ 	.byte	0x03, 0x5f
        /*0012*/ 	.short	0x0101


	//----- nvinfo : EIATTR_VRC_CTA_INIT_COUNT
	.align		4
        /*0014*/ 	.byte	0x02, 0x4a
	.zero		1
	.zero		1


	//----- nvinfo : EIATTR_EXIT_INSTR_OFFSETS
	.align		4
        /*0018*/ 	.byte	0x04, 0x1c
        /*001a*/ 	.short	(.L_10 - .L_9)


	//   ....[0]....
.L_9:
        /*001c*/ 	.word	0x00000060


	//----- nvinfo : EIATTR_SW_WAR
	.align		4
.L_10:
        /*0020*/ 	.byte	0x04, 0x36
        /*0022*/ 	.short	(.L_12 - .L_11)
.L_11:
        /*0024*/ 	.word	0x00000008
.L_12:


//--------------------- .nv.callgraph             --------------------------
	.section	.nv.callgraph,"",@"SHT_CUDA_CALLGRAPH"
	.align	4
	.sectionentsize	8
	.align		4
        /*0000*/ 	.word	0x00000000
	.align		4
        /*0004*/ 	.word	0xffffffff
	.align		4
        /*0008*/ 	.word	0x00000000
	.align		4
        /*000c*/ 	.word	0xfffffffe
	.align		4
        /*0010*/ 	.word	0x00000000
	.align		4
        /*0014*/ 	.word	0xfffffffd
	.align		4
        /*0018*/ 	.word	0x00000000
	.align		4
        /*001c*/ 	.word	0xfffffffc


//--------------------- .nv.constant4             --------------------------
	.section	.nv.constant4,"a",@progbits
	.align	8
	.align		8
.nv.constant4:
        /*0000*/ 	.dword	counter


//--------------------- .text._Z9incrementv       --------------------------
	.section	.text._Z9incrementv,"ax",@progbits
	.align	128
        .global         _Z9incrementv
        .type           _Z9incrementv,@function
        .size           _Z9incrementv,(.L_x_1 - _Z9incrementv)
        .other          _Z9incrementv,@"STO_CUDA_ENTRY STV_DEFAULT"
_Z9incrementv:
.text._Z9incrementv:
[----:B------:R-:W-:Y:S08]  /*0000*/  LDC R1, c[0x0][0x37c] ;  /* 0x0000df00ff017b82 */ /* 0x000ff00000000800 */
[----:B------:R-:W0:Y:S01]  /*0010*/  LDC.64 R2, c[0x4][RZ] ;  /* 0x01000000ff027b82 */ /* 0x000e220000000a00 */
[----:B------:R-:W0:Y:S02]  /*0020*/  LDCU.64 UR4, c[0x0][0x358] ;  /* 0x00006b00ff0477ac */ /* 0x000e240008000a00 */
[----:B0-----:R-:W2:Y:S02]  /*0030*/  LDG.E R0, desc[UR4][R2.64] ;  /* 0x0000000402007981 */ /* 0x001ea4000c1e1900 */
[----:B--2---:R-:W-:-:S05]  /*0040*/  IADD3 R5, PT, PT, R0, 0x1, RZ ;  /* 0x0000000100057810 */ /* 0x004fca0007ffe0ff */
[----:B------:R-:W-:Y:S01]  /*0050*/  STG.E desc[UR4][R2.64], R5 ;  /* 0x0000000502007986 */ /* 0x000fe2000c101904 */
[----:B------:R-:W-:Y:S05]  /*0060*/  EXIT ;  /* 0x000000000000794d */ /* 0x000fea0003800000 */
.L_x_0:
[----:B------:R-:W-:-:S00]  /*0070*/  BRA `(.L_x_0) ;  /* 0xfffffffc00fc7947 */ /* 0x000fc0000383ffff */
[----:B------:R-:W-:-:S00]  /*0080*/  NOP ;  /* 0x0000000000007918 */ /* 0x000fc00000000000 */
[----:B------:R-:W-:-:S00]  /*0090*/  NOP ;  /* 0x0000000000007918 */ /* 0x000fc00000000000 */
[----:B------:R-:W-:-:S00]  /*00a0*/  NOP ;  /* 0x0000000000007918 */ /* 0x000fc00000000000 */
[----:B------:R-:W-:-:S00]  /*00b0*/  NOP ;  /* 0x0000000000007918 */ /* 0x000fc00000000000 */
[----:B------:R-:W-:-:S00]  /*00c0*/  NOP ;  /* 0x0000000000007918 */ /* 0x000fc00000000000 */
[----:B------:R-:W-:-:S00]  /*00d0*/  NOP ;  /* 0x0000000000007918 */ /* 0x000fc00000000000 */
[----:B------:R-:W-:-:S00]  /*00e0*/  NOP ;  /* 0x0000000000007918 */ /* 0x000fc00000000000 */
[----:B------:R-:W-:-:S00]  /*00f0*/  NOP ;  /* 0x0000000000007918 */ /* 0x000fc00000000000 */
.L_x_1:


//--------------------- .nv.global.init           --------------------------
	.section	.nv.global.init,"aw",@progbits
	.align	4
.nv.global.init:
	.type		counter,@object
	.size		counter,(.L_0 - counter)
counter:
        /*0000*/ 	.byte	0x64, 0x00, 0x00, 0x00
.L_0:


//--------------------- .nv.shared.reserved.0     --------------------------
	.section	.nv.shared.reserved.0,"aw",@nobits
	.weak		__nv_reservedSMEM_offset_0_alias
	.size		__nv_reservedSMEM_offset_0_alias, 0, 64
	.other		__nv_reservedSMEM_offset_0_alias,@"STO_CUDA_RESERVED_SHARED STV_DEFAULT"
__nv_reservedSMEM_offset_0_alias:
	.zero		0
	.zero		64


//--------------------- .nv.constant0._Z9incrementv --------------------------
	.section	.nv.constant0._Z9incrementv,"a",@progbits
	.sectionflags	@""
	.align	4
.nv.constant0._Z9incrementv:
	.zero		896


//--------------------- SYMBOLS --------------------------

	.type		.nv.reservedSmem.offset0,@object
	.size		.nv.reservedSmem.offset0,0x4
